	.headerflags	@"EF_CUDA_TEXMODE_UNIFIED EF_CUDA_64BIT_ADDRESS EF_CUDA_ACCELERATORS EF_CUDA_SM90 EF_CUDA_VIRTUAL_SM(EF_CUDA_SM90)"
	.elftype	@"ET_EXEC"


//--------------------- .nv.info                  --------------------------
	.section	.nv.info,"",@"SHT_CUDA_INFO"
	.align	4


	//----- nvinfo : EIATTR_REGCOUNT
	.align		4
        /*0000*/ 	.byte	0x04, 0x2f
        /*0002*/ 	.short	(.L_3 - .L_2)
	.align		4
.L_2:
        /*0004*/ 	.word	index@(triton_poi_fused_add_cat_clone_relu_threshold_backward_24)
        /*0008*/ 	.word	0x00000028


	//----- nvinfo : EIATTR_MIN_STACK_SIZE
	.align		4
.L_3:
        /*000c*/ 	.byte	0x04, 0x12
        /*000e*/ 	.short	(.L_5 - .L_4)
	.align		4
.L_4:
        /*0010*/ 	.word	index@(triton_poi_fused_add_cat_clone_relu_threshold_backward_24)
        /*0014*/ 	.word	0x00000000


	//----- nvinfo : EIATTR_FRAME_SIZE
	.align		4
.L_5:
        /*0018*/ 	.byte	0x04, 0x11
        /*001a*/ 	.short	(.L_7 - .L_6)
	.align		4
.L_6:
        /*001c*/ 	.word	index@(triton_poi_fused_add_cat_clone_relu_threshold_backward_24)
        /*0020*/ 	.word	0x00000000


	//----- nvinfo : EIATTR_MIN_STACK_SIZE
	.align		4
.L_7:
        /*0024*/ 	.byte	0x04, 0x12
        /*0026*/ 	.short	(.L_9 - .L_8)
	.align		4
.L_8:
        /*0028*/ 	.word	index@(triton_poi_fused_add_cat_clone_relu_threshold_backward_24)
        /*002c*/ 	.word	0x00000000
.L_9:


//--------------------- .nv.info.triton_poi_fused_add_cat_clone_relu_threshold_backward_24 --------------------------
	.section	.nv.info.triton_poi_fused_add_cat_clone_relu_threshold_backward_24,"",@"SHT_CUDA_INFO"
	.sectionflags	@""
	.align	4


	//----- nvinfo : EIATTR_CUDA_API_VERSION
	.align		4
        /*0000*/ 	.byte	0x04, 0x37
        /*0002*/ 	.short	(.L_11 - .L_10)
.L_10:
        /*0004*/ 	.word	0x0000007c


	//----- nvinfo : EIATTR_KPARAM_INFO
	.align		4
.L_11:
        /*0008*/ 	.byte	0x04, 0x17
        /*000a*/ 	.short	(.L_13 - .L_12)
.L_12:
        /*000c*/ 	.word	0x00000000
        /*0010*/ 	.short	0x000e
        /*0012*/ 	.short	0x006c
        /*0014*/ 	.byte	0x00, 0xf0, 0x11, 0x00


	//----- nvinfo : EIATTR_KPARAM_INFO
	.align		4
.L_13:
        /*0018*/ 	.byte	0x04, 0x17
        /*001a*/ 	.short	(.L_15 - .L_14)
.L_14:
        /*001c*/ 	.word	0x00000000
        /*0020*/ 	.short	0x000d
        /*0022*/ 	.short	0x0068
        /*0024*/ 	.byte	0x00, 0xf0, 0x11, 0x00


	//----- nvinfo : EIATTR_KPARAM_INFO
	.align		4
.L_15:
        /*0028*/ 	.byte	0x04, 0x17
        /*002a*/ 	.short	(.L_17 - .L_16)
.L_16:
        /*002c*/ 	.word	0x00000000
        /*0030*/ 	.short	0x000c
        /*0032*/ 	.short	0x0060
        /*0034*/ 	.byte	0x00, 0xf4, 0x21, 0x00


	//----- nvinfo : EIATTR_KPARAM_INFO
	.align		4
.L_17:
        /*0038*/ 	.byte	0x04, 0x17
        /*003a*/ 	.short	(.L_19 - .L_18)
.L_18:
        /*003c*/ 	.word	0x00000000
        /*0040*/ 	.short	0x000b
        /*0042*/ 	.short	0x0058
        /*0044*/ 	.byte	0x00, 0xf4, 0x21, 0x00


	//----- nvinfo : EIATTR_KPARAM_INFO
	.align		4
.L_19:
        /*0048*/ 	.byte	0x04, 0x17
        /*004a*/ 	.short	(.L_21 - .L_20)
.L_20:
        /*004c*/ 	.word	0x00000000
        /*0050*/ 	.short	0x000a
        /*0052*/ 	.short	0x0050
        /*0054*/ 	.byte	0x00, 0xf4, 0x21, 0x00


	//----- nvinfo : EIATTR_KPARAM_INFO
	.align		4
.L_21:
        /*0058*/ 	.byte	0x04, 0x17
        /*005a*/ 	.short	(.L_23 - .L_22)
.L_22:
        /*005c*/ 	.word	0x00000000
        /*0060*/ 	.short	0x0009
        /*0062*/ 	.short	0x0048
        /*0064*/ 	.byte	0x00, 0xf4, 0x21, 0x00


	//----- nvinfo : EIATTR_KPARAM_INFO
	.align		4
.L_23:
        /*0068*/ 	.byte	0x04, 0x17
        /*006a*/ 	.short	(.L_25 - .L_24)
.L_24:
        /*006c*/ 	.word	0x00000000
        /*0070*/ 	.short	0x0008
        /*0072*/ 	.short	0x0040
        /*0074*/ 	.byte	0x00, 0xf4, 0x21, 0x00


	//----- nvinfo : EIATTR_KPARAM_INFO
	.align		4
.L_25:
        /*0078*/ 	.byte	0x04, 0x17
        /*007a*/ 	.short	(.L_27 - .L_26)
.L_26:
        /*007c*/ 	.word	0x00000000
        /*0080*/ 	.short	0x0007
        /*0082*/ 	.short	0x0038
        /*0084*/ 	.byte	0x00, 0xf4, 0x21, 0x00


	//----- nvinfo : EIATTR_KPARAM_INFO
	.align		4
.L_27:
        /*0088*/ 	.byte	0x04, 0x17
        /*008a*/ 	.short	(.L_29 - .L_28)
.L_28:
        /*008c*/ 	.word	0x00000000
        /*0090*/ 	.short	0x0006
        /*0092*/ 	.short	0x0030
        /*0094*/ 	.byte	0x00, 0xf4, 0x21, 0x00


	//----- nvinfo : EIATTR_KPARAM_INFO
	.align		4
.L_29:
        /*0098*/ 	.byte	0x04, 0x17
        /*009a*/ 	.short	(.L_31 - .L_30)
.L_30:
        /*009c*/ 	.word	0x00000000
        /*00a0*/ 	.short	0x0005
        /*00a2*/ 	.short	0x0028
        /*00a4*/ 	.byte	0x00, 0xf4, 0x21, 0x00


	//----- nvinfo : EIATTR_KPARAM_INFO
	.align		4
.L_31:
        /*00a8*/ 	.byte	0x04, 0x17
        /*00aa*/ 	.short	(.L_33 - .L_32)
.L_32:
        /*00ac*/ 	.word	0x00000000
        /*00b0*/ 	.short	0x0004
        /*00b2*/ 	.short	0x0020
        /*00b4*/ 	.byte	0x00, 0xf4, 0x21, 0x00


	//----- nvinfo : EIATTR_KPARAM_INFO
	.align		4
.L_33:
        /*00b8*/ 	.byte	0x04, 0x17
        /*00ba*/ 	.short	(.L_35 - .L_34)
.L_34:
        /*00bc*/ 	.word	0x00000000
        /*00c0*/ 	.short	0x0003
        /*00c2*/ 	.short	0x0018
        /*00c4*/ 	.byte	0x00, 0xf4, 0x21, 0x00


	//----- nvinfo : EIATTR_KPARAM_INFO
	.align		4
.L_35:
        /*00c8*/ 	.byte	0x04, 0x17
        /*00ca*/ 	.short	(.L_37 - .L_36)
.L_36:
        /*00cc*/ 	.word	0x00000000
        /*00d0*/ 	.short	0x0002
        /*00d2*/ 	.short	0x0010
        /*00d4*/ 	.byte	0x00, 0xf4, 0x21, 0x00


	//----- nvinfo : EIATTR_KPARAM_INFO
	.align		4
.L_37:
        /*00d8*/ 	.byte	0x04, 0x17
        /*00da*/ 	.short	(.L_39 - .L_38)
.L_38:
        /*00dc*/ 	.word	0x00000000
        /*00e0*/ 	.short	0x0001
        /*00e2*/ 	.short	0x0008
        /*00e4*/ 	.byte	0x00, 0xf4, 0x21, 0x00


	//----- nvinfo : EIATTR_KPARAM_INFO
	.align		4
.L_39:
        /*00e8*/ 	.byte	0x04, 0x17
        /*00ea*/ 	.short	(.L_41 - .L_40)
.L_40:
        /*00ec*/ 	.word	0x00000000
        /*00f0*/ 	.short	0x0000
        /*00f2*/ 	.short	0x0000
        /*00f4*/ 	.byte	0x00, 0xf4, 0x21, 0x00


	//----- nvinfo : EIATTR_SPARSE_MMA_MASK
	.align		4
.L_41:
        /*00f8*/ 	.byte	0x03, 0x50
        /*00fa*/ 	.short	0x0000


	//----- nvinfo : EIATTR_MAXREG_COUNT
	.align		4
        /*00fc*/ 	.byte	0x03, 0x1b
        /*00fe*/ 	.short	0x00ff


	//----- nvinfo : EIATTR_EXIT_INSTR_OFFSETS
	.align		4
        /*0100*/ 	.byte	0x04, 0x1c
        /*0102*/ 	.short	(.L_43 - .L_42)


	//   ....[0]....
.L_42:
        /*0104*/ 	.word	0x00001910


	//   ....[1]....
        /*0108*/ 	.word	0x00001930


	//----- nvinfo : EIATTR_REQNTID
	.align		4
.L_43:
        /*010c*/ 	.byte	0x04, 0x10
        /*010e*/ 	.short	(.L_45 - .L_44)
.L_44:
        /*0110*/ 	.word	0x00000080
        /*0114*/ 	.word	0x00000001
        /*0118*/ 	.word	0x00000001


	//----- nvinfo : EIATTR_CBANK_PARAM_SIZE
	.align		4
.L_45:
        /*011c*/ 	.byte	0x03, 0x19
        /*011e*/ 	.short	0x0070


	//----- nvinfo : EIATTR_PARAM_CBANK
	.align		4
        /*0120*/ 	.byte	0x04, 0x0a
        /*0122*/ 	.short	(.L_47 - .L_46)
	.align		4
.L_46:
        /*0124*/ 	.word	index@(.nv.constant0.triton_poi_fused_add_cat_clone_relu_threshold_backward_24)
        /*0128*/ 	.short	0x0210
        /*012a*/ 	.short	0x0070


	//----- nvinfo : EIATTR_SW_WAR
	.align		4
.L_47:
        /*012c*/ 	.byte	0x04, 0x36
        /*012e*/ 	.short	(.L_49 - .L_48)
.L_48:
        /*0130*/ 	.word	0x00000008
.L_49:


//--------------------- .nv.callgraph             --------------------------
	.section	.nv.callgraph,"",@"SHT_CUDA_CALLGRAPH"
	.align	4
	.sectionentsize	8
	.align		4
        /*0000*/ 	.word	0x00000000
	.align		4
        /*0004*/ 	.word	0xffffffff
	.align		4
        /*0008*/ 	.word	0x00000000
	.align		4
        /*000c*/ 	.word	0xfffffffe
	.align		4
        /*0010*/ 	.word	0x00000000
	.align		4
        /*0014*/ 	.word	0xfffffffd
	.align		4
        /*0018*/ 	.word	0x00000000
	.align		4
        /*001c*/ 	.word	0xfffffffc


//--------------------- .nv.constant4             --------------------------
	.section	.nv.constant4,"a",@progbits
	.align	8
	.align		8
.nv.constant4:
        /*0000*/ 	.dword	_$_str
	.align		8
        /*0008*/ 	.dword	_$_str_$_2


//--------------------- .text.triton_poi_fused_add_cat_clone_relu_threshold_backward_24 --------------------------
	.section	.text.triton_poi_fused_add_cat_clone_relu_threshold_backward_24,"ax",@progbits
	.sectionflags	@"SHF_BARRIERS=1"
	.align	128
        .global         triton_poi_fused_add_cat_clone_relu_threshold_backward_24
        .type           triton_poi_fused_add_cat_clone_relu_threshold_backward_24,@function
        .size           triton_poi_fused_add_cat_clone_relu_threshold_backward_24,(.L_x_1 - triton_poi_fused_add_cat_clone_relu_threshold_backward_24)
        .other          triton_poi_fused_add_cat_clone_relu_threshold_backward_24,@"STO_CUDA_ENTRY STV_DEFAULT"
triton_poi_fused_add_cat_clone_relu_threshold_backward_24:
.text.triton_poi_fused_add_cat_clone_relu_threshold_backward_24:
[----:B------:R-:W0:Y:S01]  /*0000*/  LDC R1, c[0x0][0x28] ;  /* 0x00000a00ff017b82 */ /* 0x000e220000000800 */
[----:B------:R-:W1:Y:S07]  /*0010*/  S2R R12, SR_TID.X ;  /* 0x00000000000c7919 */ /* 0x000e6e0000002100 */
[----:B------:R-:W2:Y:S01]  /*0020*/  S2UR UR4, SR_CTAID.Y ;  /* 0x00000000000479c3 */ /* 0x000ea20000002600 */
[----:B------:R-:W-:Y:S02]  /*0030*/  CS2R R8, SRZ ;  /* 0x0000000000087805 */ /* 0x000fe4000001ff00 */
[----:B------:R-:W-:Y:S01]  /*0040*/  CS2R R10, SRZ ;  /* 0x00000000000a7805 */ /* 0x000fe2000001ff00 */
[----:B------:R-:W3:Y:S01]  /*0050*/  S2R R13, SR_CTAID.X ;  /* 0x00000000000d7919 */ /* 0x000ee20000002500 */
[----:B------:R-:W-:-:S03]  /*0060*/  ULDC.64 UR14, c[0x0][0x208] ;  /* 0x00008200000e7ab9 */ /* 0x000fc60000000a00 */
[----:B------:R-:W4:Y:S08]  /*0070*/  LDC.64 R6, c[0x0][0x260] ;  /* 0x00009800ff067b82 */ /* 0x000f300000000a00 */
[----:B------:R-:W5:Y:S01]  /*0080*/  S2UR UR13, SR_CgaCtaId ;  /* 0x00000000000d79c3 */ /* 0x000f620000008800 */
[----:B--2---:R-:W-:-:S07]  /*0090*/  USHF.L.U32 UR7, UR4, 0x1, URZ ;  /* 0x0000000104077899 */ /* 0x004fce000800063f */
[----:B------:R-:W2:Y:S01]  /*00a0*/  LDC.64 R26, c[0x0][0x210] ;  /* 0x00008400ff1a7b82 */ /* 0x000ea20000000a00 */
[----:B-1----:R-:W-:Y:S01]  /*00b0*/  IMAD.SHL.U32 R0, R12, 0x4, RZ ;  /* 0x000000040c007824 */ /* 0x002fe200078e00ff */
[----:B------:R-:W-:Y:S02]  /*00c0*/  SHF.R.U32.HI R2, RZ, 0x6, R12 ;  /* 0x00000006ff027819 */ /* 0x000fe4000001160c */
[----:B------:R-:W-:Y:S02]  /*00d0*/  CS2R R22, SRZ ;  /* 0x0000000000167805 */ /* 0x000fe4000001ff00 */
[----:B------:R-:W-:Y:S02]  /*00e0*/  CS2R R24, SRZ ;  /* 0x0000000000187805 */ /* 0x000fe4000001ff00 */
[----:B------:R-:W1:Y:S01]  /*00f0*/  LDC.64 R34, c[0x0][0x238] ;  /* 0x00008e00ff227b82 */ /* 0x000e620000000a00 */
[----:B------:R-:W-:Y:S02]  /*0100*/  LOP3.LUT R4, R0, 0xfc, RZ, 0xc0, !PT ;  /* 0x000000fc00047812 */ /* 0x000fe400078ec0ff */
[----:B------:R-:W-:-:S02]  /*0110*/  SGXT.U32 R0, R2, 0x1 ;  /* 0x000000010200781a */ /* 0x000fc40000000000 */
[----:B---3--:R-:W-:Y:S02]  /*0120*/  PRMT R4, R4, 0x6540, R13 ;  /* 0x0000654004047816 */ /* 0x008fe4000000000d */
[----:B------:R-:W-:-:S04]  /*0130*/  LOP3.LUT R3, R0, UR7, RZ, 0xfc, !PT ;  /* 0x0000000700037c12 */ /* 0x000fc8000f8efcff */
[C---:B------:R-:W-:Y:S01]  /*0140*/  VIMNMX R2, R3.reuse, R4, !PT ;  /* 0x0000000403027248 */ /* 0x040fe20007fe0100 */
[----:B------:R-:W-:-:S03]  /*0150*/  IMAD R5, R3, 0x100, R4 ;  /* 0x0000010003057824 */ /* 0x000fc600078e0204 */
[----:B------:R-:W-:Y:S01]  /*0160*/  ISETP.GE.AND P1, PT, R2, 0x100, PT ;  /* 0x000001000200780c */ /* 0x000fe20003f26270 */
[----:B----4-:R-:W-:-:S12]  /*0170*/  IMAD.WIDE R6, R5, 0x4, R6 ;  /* 0x0000000405067825 */ /* 0x010fd800078e0206 */
[----:B------:R3:W4:Y:S01]  /*0180*/  @!P1 LDG.E.128 R8, desc[UR14][R6.64] ;  /* 0x0000000e06089981 */ /* 0x000722000c1e1d00 */
[----:B------:R-:W-:Y:S01]  /*0190*/  USHF.R.S32.HI UR10, URZ, 0x1e, UR4 ;  /* 0x0000001e3f0a7899 */ /* 0x000fe20008011404 */
[----:B------:R-:W-:-:S03]  /*01a0*/  LOP3.LUT R2, R12, 0x7f, RZ, 0xc0, !PT ;  /* 0x0000007f0c027812 */ /* 0x000fc600078ec0ff */
[----:B------:R-:W-:Y:S01]  /*01b0*/  USGXT UR10, UR10, 0x1 ;  /* 0x000000010a0a789a */ /* 0x000fe20008000200 */
[----:B------:R-:W-:-:S03]  /*01c0*/  PRMT R2, R2, 0x6540, R13 ;  /* 0x0000654002027816 */ /* 0x000fc6000000000d */
[----:B------:R-:W-:Y:S01]  /*01d0*/  ULEA.HI UR6, UR10, UR7, URZ, 0x6 ;  /* 0x000000070a067291 */ /* 0x000fe2000f8f303f */
[----:B---3--:R-:W-:Y:S01]  /*01e0*/  IMAD.SHL.U32 R7, R12, 0x8, RZ ;  /* 0x000000080c077824 */ /* 0x008fe200078e00ff */
[----:B------:R-:W-:Y:S02]  /*01f0*/  ISETP.GE.AND P6, PT, R2, 0x100, PT ;  /* 0x000001000200780c */ /* 0x000fe40003fc6270 */
[----:B------:R-:W-:Y:S01]  /*0200*/  CS2R R12, SRZ ;  /* 0x00000000000c7805 */ /* 0x000fe2000001ff00 */
[----:B------:R-:W-:Y:S01]  /*0210*/  ULOP3.LUT UR4, UR6, 0xffffffc0, URZ, 0xc0, !UPT ;  /* 0xffffffc006047892 */ /* 0x000fe2000f8ec03f */
[----:B------:R-:W-:-:S03]  /*0220*/  LOP3.LUT R5, R7, 0x1f8, RZ, 0xc0, !PT ;  /* 0x000001f807057812 */ /* 0x000fc600078ec0ff */
[----:B------:R-:W-:Y:S01]  /*0230*/  UIADD3 UR12, UR7, -UR4, URZ ;  /* 0x80000004070c7290 */ /* 0x000fe2000fffe03f */
[----:B------:R-:W-:Y:S02]  /*0240*/  LOP3.LUT R0, R0, 0x1f8, R7, 0xf8, !PT ;  /* 0x000001f800007812 */ /* 0x000fe400078ef807 */
[----:B------:R-:W-:Y:S02]  /*0250*/  UMOV UR4, 0x400 ;  /* 0x0000040000047882 */ /* 0x000fe40000000000 */
[----:B-----5:R-:W-:Y:S01]  /*0260*/  UPRMT UR13, UR13, 0x654, UR4 ;  /* 0x000006540d0d7896 */ /* 0x020fe20008000004 */
[----:B------:R-:W-:Y:S02]  /*0270*/  IMAD.U32 R6, RZ, RZ, UR12 ;  /* 0x0000000cff067e24 */ /* 0x000fe4000f8e00ff */
[----:B------:R-:W-:Y:S02]  /*0280*/  ULDC.64 UR4, c[0x0][0x220] ;  /* 0x0000880000047ab9 */ /* 0x000fe40000000a00 */
[----:B------:R-:W-:Y:S01]  /*0290*/  UIMAD.WIDE UR4, UR12, 0x4, UR4 ;  /* 0x000000040c0478a5 */ /* 0x000fe2000f8e0204 */
[----:B------:R-:W-:-:S02]  /*02a0*/  LEA R5, R5, UR13, 0x2 ;  /* 0x0000000d05057c11 */ /* 0x000fc4000f8e10ff */
[----:B------:R-:W-:Y:S01]  /*02b0*/  ISETP.LT.AND P5, PT, R6, 0x20, !P6 ;  /* 0x000000200600780c */ /* 0x000fe200077a1270 */
[----:B------:R-:W-:Y:S02]  /*02c0*/  IMAD.U32 R6, RZ, RZ, UR7 ;  /* 0x00000007ff067e24 */ /* 0x000fe4000f8e00ff */
[----:B------:R-:W-:Y:S02]  /*02d0*/  IMAD R5, R0, 0x4, R5 ;  /* 0x0000000400057824 */ /* 0x000fe400078e0205 */
[----:B------:R-:W-:Y:S01]  /*02e0*/  IMAD.U32 R16, RZ, RZ, UR4 ;  /* 0x00000004ff107e24 */ /* 0x000fe2000f8e00ff */
[----:B------:R-:W-:Y:S01]  /*02f0*/  ISETP.LT.AND P5, PT, R6, 0x100, P5 ;  /* 0x000001000600780c */ /* 0x000fe20002fa1270 */
[----:B------:R-:W-:Y:S01]  /*0300*/  IMAD.U32 R17, RZ, RZ, UR5 ;  /* 0x00000005ff117e24 */ /* 0x000fe2000f8e00ff */
[----:B------:R-:W-:Y:S01]  /*0310*/  LOP3.LUT R0, R2, 0x80, RZ, 0xfc, !PT ;  /* 0x0000008002007812 */ /* 0x000fe200078efcff */
[----:B------:R-:W-:Y:S01]  /*0320*/  IMAD.U32 R6, RZ, RZ, UR12 ;  /* 0x0000000cff067e24 */ /* 0x000fe2000f8e00ff */
[----:B------:R-:W-:-:S02]  /*0330*/  USHF.R.S32.HI UR11, URZ, 0x6, UR6 ;  /* 0x000000063f0b7899 */ /* 0x000fc40008011406 */
[----:B------:R-:W-:Y:S01]  /*0340*/  ISETP.GE.AND P0, PT, R0, 0x100, PT ;  /* 0x000001000000780c */ /* 0x000fe20003f06270 */
[----:B------:R-:W-:-:S03]  /*0350*/  ULDC.64 UR4, c[0x0][0x218] ;  /* 0x0000860000047ab9 */ /* 0x000fc60000000a00 */
[----:B------:R-:W-:Y:S01]  /*0360*/  ISETP.LT.AND P4, PT, R6, 0x20, !P0 ;  /* 0x000000200600780c */ /* 0x000fe20004781270 */
[----:B------:R-:W-:Y:S02]  /*0370*/  USHF.L.U32 UR6, UR11, 0xd, URZ ;  /* 0x0000000d0b067899 */ /* 0x000fe4000800063f */
[----:B------:R-:W-:-:S04]  /*0380*/  UIMAD.WIDE UR4, UR12, 0x4, UR4 ;  /* 0x000000040c0478a5 */ /* 0x000fc8000f8e0204 */
[----:B------:R-:W-:Y:S02]  /*0390*/  LEA R15, R2, UR6, 0x5 ;  /* 0x00000006020f7c11 */ /* 0x000fe4000f8e28ff */
[----:B------:R-:W-:Y:S02]  /*03a0*/  IMAD.U32 R18, RZ, RZ, UR4 ;  /* 0x00000004ff127e24 */ /* 0x000fe4000f8e00ff */
[----:B------:R-:W-:Y:S01]  /*03b0*/  IMAD.U32 R19, RZ, RZ, UR5 ;  /* 0x00000005ff137e24 */ /* 0x000fe2000f8e00ff */
[----:B----4-:R3:W-:Y:S04]  /*03c0*/  STS [R5], R8 ;  /* 0x0000000805007388 */ /* 0x0107e80000000800 */
[----:B------:R4:W-:Y:S04]  /*03d0*/  STS [R5+0x10], R9 ;  /* 0x0000100905007388 */ /* 0x0009e80000000800 */
[----:B------:R-:W-:Y:S04]  /*03e0*/  STS [R5+0x20], R10 ;  /* 0x0000200a05007388 */ /* 0x000fe80000000800 */
[----:B------:R5:W-:Y:S01]  /*03f0*/  STS [R5+0x30], R11 ;  /* 0x0000300b05007388 */ /* 0x000be20000000800 */
[----:B------:R-:W-:Y:S01]  /*0400*/  LEA R20, R0, UR6, 0x5 ;  /* 0x0000000600147c11 */ /* 0x000fe2000f8e28ff */
[----:B------:R-:W-:Y:S01]  /*0410*/  ULDC.64 UR4, c[0x0][0x240] ;  /* 0x0000900000047ab9 */ /* 0x000fe20000000a00 */
[----:B------:R-:W-:Y:S01]  /*0420*/  BAR.SYNC.DEFER_BLOCKING 0x0 ;  /* 0x0000000000007b1d */ /* 0x000fe20000010000 */
[----:B---3--:R-:W-:-:S05]  /*0430*/  IMAD.U32 R8, RZ, RZ, UR7 ;  /* 0x00000007ff087e24 */ /* 0x008fca000f8e00ff */
[----:B------:R-:W-:Y:S01]  /*0440*/  ISETP.LT.AND P4, PT, R8, 0x100, P4 ;  /* 0x000001000800780c */ /* 0x000fe20002781270 */
[----:B------:R-:W3:Y:S01]  /*0450*/  @P5 LDG.E.EL.64 R12, desc[UR14][R16.64] ;  /* 0x0000000e100c5981 */ /* 0x000ee2000c2e1b00 */
[----:B----4-:R-:W-:Y:S01]  /*0460*/  CS2R R8, SRZ ;  /* 0x0000000000087805 */ /* 0x010fe2000001ff00 */
[----:B-----5:R-:W-:Y:S02]  /*0470*/  VIADD R11, R15, UR12 ;  /* 0x0000000c0f0b7c36 */ /* 0x020fe40008000000 */
[----:B------:R-:W4:Y:S08]  /*0480*/  @P5 LDG.E.EL.64 R22, desc[UR14][R18.64] ;  /* 0x0000000e12165981 */ /* 0x000f30000c2e1b00 */
[----:B------:R-:W5:Y:S01]  /*0490*/  @P4 LDG.E.EL.64 R8, desc[UR14][R16.64] ;  /* 0x0000000e10084981 */ /* 0x000f62000c2e1b00 */
[----:B--2---:R-:W-:-:S05]  /*04a0*/  IMAD.WIDE R10, R11, 0x4, R26 ;  /* 0x000000040b0a7825 */ /* 0x004fca00078e021a */
[----:B------:R2:W4:Y:S01]  /*04b0*/  @P5 LDG.E.EL.64 R24, desc[UR14][R10.64] ;  /* 0x0000000e0a185981 */ /* 0x000522000c2e1b00 */
[----:B------:R-:W-:Y:S02]  /*04c0*/  IMAD.MOV.U32 R5, RZ, RZ, 0x3e800000 ;  /* 0x3e800000ff057424 */ /* 0x000fe400078e00ff */
[----:B--2---:R-:W-:Y:S02]  /*04d0*/  IMAD.U32 R10, RZ, RZ, UR7 ;  /* 0x00000007ff0a7e24 */ /* 0x004fe4000f8e00ff */
[----:B------:R-:W-:-:S03]  /*04e0*/  VIADD R11, R20, UR12 ;  /* 0x0000000c140b7c36 */ /* 0x000fc60008000000 */
[----:B------:R-:W-:Y:S01]  /*04f0*/  ISETP.LT.AND P0, PT, R10, 0x100, !P0 ;  /* 0x000001000a00780c */ /* 0x000fe20004701270 */
[----:B------:R-:W-:Y:S01]  /*0500*/  IMAD.U32 R10, RZ, RZ, UR12 ;  /* 0x0000000cff0a7e24 */ /* 0x000fe2000f8e00ff */
[----:B------:R-:W-:Y:S01]  /*0510*/  UIADD3 UR8, UR12, -0x20, URZ ;  /* 0xffffffe00c087890 */ /* 0x000fe2000fffe03f */
[----:B------:R-:W-:Y:S01]  /*0520*/  IMAD.WIDE R26, R11, 0x4, R26 ;  /* 0x000000040b1a7825 */ /* 0x000fe200078e021a */
[----:B------:R-:W-:-:S03]  /*0530*/  UIMAD.WIDE UR4, UR12, 0x4, UR4 ;  /* 0x000000040c0478a5 */ /* 0x000fc6000f8e0204 */
[----:B------:R-:W-:Y:S01]  /*0540*/  IMAD.U32 R14, RZ, RZ, UR12 ;  /* 0x0000000cff0e7e24 */ /* 0x000fe2000f8e00ff */
[----:B0-----:R-:W-:Y:S01]  /*0550*/  CS2R R16, SRZ ;  /* 0x0000000000107805 */ /* 0x001fe2000001ff00 */
[----:B------:R-:W-:Y:S02]  /*0560*/  VIADD R37, R15, UR8 ;  /* 0x000000080f257c36 */ /* 0x000fe40008000000 */
[----:B------:R-:W-:Y:S01]  /*0570*/  VIADD R21, R20, UR8 ;  /* 0x0000000814157c36 */ /* 0x000fe20008000000 */
[----:B------:R-:W-:Y:S01]  /*0580*/  ULDC.64 UR8, c[0x0][0x248] ;  /* 0x0000920000087ab9 */ /* 0x000fe20000000a00 */
[----:B-1----:R-:W-:-:S04]  /*0590*/  IMAD.WIDE R36, R37, 0x4, R34 ;  /* 0x0000000425247825 */ /* 0x002fc800078e0222 */
[----:B------:R-:W-:Y:S01]  /*05a0*/  IMAD.WIDE R34, R21, 0x4, R34 ;  /* 0x0000000415227825 */ /* 0x000fe200078e0222 */
[----:B------:R-:W-:Y:S01]  /*05b0*/  CS2R R20, SRZ ;  /* 0x0000000000147805 */ /* 0x000fe2000001ff00 */
[----:B------:R-:W-:Y:S01]  /*05c0*/  UIMAD.WIDE UR8, UR12, 0x4, UR8 ;  /* 0x000000040c0878a5 */ /* 0x000fe2000f8e0208 */
[----:B---3--:R-:W-:-:S05]  /*05d0*/  SEL R12, R12, RZ, P5 ;  /* 0x000000ff0c0c7207 */ /* 0x008fca0002800000 */
[----:B------:R-:W-:Y:S01]  /*05e0*/  FADD R12, R12, 9.9999997473787516356e-06 ;  /* 0x3727c5ac0c0c7421 */ /* 0x000fe20000000000 */
[----:B------:R-:W-:-:S03]  /*05f0*/  SEL R13, R13, RZ, P5 ;  /* 0x000000ff0d0d7207 */ /* 0x000fc60002800000 */
[----:B------:R-:W0:Y:S02]  /*0600*/  MUFU.SQRT R32, R12 ;  /* 0x0000000c00207308 */ /* 0x000e240000002000 */
[----:B------:R-:W-:Y:S01]  /*0610*/  FADD R31, R13, 9.9999997473787516356e-06 ;  /* 0x3727c5ac0d1f7421 */ /* 0x000fe20000000000 */
[----:B-----5:R-:W-:-:S05]  /*0620*/  SEL R8, R8, RZ, P4 ;  /* 0x000000ff08087207 */ /* 0x020fca0002000000 */
[----:B------:R-:W1:Y:S01]  /*0630*/  MUFU.SQRT R31, R31 ;  /* 0x0000001f001f7308 */ /* 0x000e620000002000 */
[----:B0-----:R-:W-:Y:S01]  /*0640*/  FSETP.GT.AND P3, PT, R32, 8.50705917302346158658e+37, PT ;  /* 0x7e8000002000780b */ /* 0x001fe20003f64000 */
[----:B------:R-:W-:Y:S01]  /*0650*/  FADD R8, R8, 9.9999997473787516356e-06 ;  /* 0x3727c5ac08087421 */ /* 0x000fe20000000000 */
[----:B------:R-:W-:Y:S02]  /*0660*/  FSETP.GEU.AND P2, PT, R32, 1.175494350822287508e-38, PT ;  /* 0x008000002000780b */ /* 0x000fe40003f4e000 */
[----:B------:R-:W-:-:S03]  /*0670*/  FSEL R30, R5, 1, P3 ;  /* 0x3f800000051e7808 */ /* 0x000fc60001800000 */
[----:B------:R-:W0:Y:S01]  /*0680*/  MUFU.SQRT R6, R8 ;  /* 0x0000000800067308 */ /* 0x000e220000002000 */
[----:B------:R-:W-:-:S05]  /*0690*/  SEL R9, R9, RZ, P4 ;  /* 0x000000ff09097207 */ /* 0x000fca0002000000 */
[----:B------:R-:W-:Y:S01]  /*06a0*/  @P3 FMUL R32, R32, 0.25 ;  /* 0x3e80000020203820 */ /* 0x000fe20000400000 */
[----:B-1----:R-:W-:Y:S01]  /*06b0*/  FSETP.GT.AND P3, PT, R31, 8.50705917302346158658e+37, PT ;  /* 0x7e8000001f00780b */ /* 0x002fe20003f64000 */
[----:B------:R-:W-:Y:S01]  /*06c0*/  FADD R28, R9, 9.9999997473787516356e-06 ;  /* 0x3727c5ac091c7421 */ /* 0x000fe20000000000 */
[----:B------:R-:W-:Y:S01]  /*06d0*/  @!P2 FMUL R30, R30, 16777216 ;  /* 0x4b8000001e1ea820 */ /* 0x000fe20000400000 */
[----:B------:R-:W-:Y:S01]  /*06e0*/  @!P2 FMUL R32, R32, 16777216 ;  /* 0x4b8000002020a820 */ /* 0x000fe20000400000 */
[----:B------:R-:W-:Y:S02]  /*06f0*/  FSETP.GEU.AND P2, PT, R31, 1.175494350822287508e-38, PT ;  /* 0x008000001f00780b */ /* 0x000fe40003f4e000 */
[----:B------:R-:W-:Y:S01]  /*0700*/  FSEL R33, R5, 1, P3 ;  /* 0x3f80000005217808 */ /* 0x000fe20001800000 */
[----:B------:R-:W1:Y:S06]  /*0710*/  MUFU.SQRT R28, R28 ;  /* 0x0000001c001c7308 */ /* 0x000e6c0000002000 */
[----:B------:R-:W-:Y:S01]  /*0720*/  @P3 FMUL R31, R31, 0.25 ;  /* 0x3e8000001f1f3820 */ /* 0x000fe20000400000 */
[----:B0-----:R-:W-:-:S03]  /*0730*/  FSETP.GT.AND P3, PT, R6, 8.50705917302346158658e+37, PT ;  /* 0x7e8000000600780b */ /* 0x001fc60003f64000 */
[----:B------:R-:W-:Y:S01]  /*0740*/  @!P2 FMUL R31, R31, 16777216 ;  /* 0x4b8000001f1fa820 */ /* 0x000fe20000400000 */
[----:B------:R-:W-:Y:S01]  /*0750*/  @!P2 FMUL R33, R33, 16777216 ;  /* 0x4b8000002121a820 */ /* 0x000fe20000400000 */
[----:B------:R-:W-:Y:S02]  /*0760*/  FSETP.GEU.AND P2, PT, R6, 1.175494350822287508e-38, PT ;  /* 0x008000000600780b */ /* 0x000fe40003f4e000 */
[----:B------:R-:W-:-:S06]  /*0770*/  FSEL R9, R5, 1, P3 ;  /* 0x3f80000005097808 */ /* 0x000fcc0001800000 */
[----:B------:R-:W-:Y:S01]  /*0780*/  @P3 FMUL R6, R6, 0.25 ;  /* 0x3e80000006063820 */ /* 0x000fe20000400000 */
[----:B-1----:R-:W-:Y:S01]  /*0790*/  FSETP.GT.AND P3, PT, R28, 8.50705917302346158658e+37, PT ;  /* 0x7e8000001c00780b */ /* 0x002fe20003f64000 */
[----:B------:R-:W-:Y:S01]  /*07a0*/  IMAD.U32 R8, RZ, RZ, UR7 ;  /* 0x00000007ff087e24 */ /* 0x000fe2000f8e00ff */
[----:B------:R-:W-:Y:S02]  /*07b0*/  ULDC.64 UR6, c[0x0][0x230] ;  /* 0x00008c0000067ab9 */ /* 0x000fe40000000a00 */
[----:B------:R-:W-:Y:S01]  /*07c0*/  @!P2 FMUL R6, R6, 16777216 ;  /* 0x4b8000000606a820 */ /* 0x000fe20000400000 */
[----:B------:R-:W-:Y:S01]  /*07d0*/  @!P2 FMUL R9, R9, 16777216 ;  /* 0x4b8000000909a820 */ /* 0x000fe20000400000 */
[----:B------:R-:W-:Y:S02]  /*07e0*/  FSETP.GEU.AND P2, PT, R28, 1.175494350822287508e-38, PT ;  /* 0x008000001c00780b */ /* 0x000fe40003f4e000 */
[----:B------:R-:W-:Y:S02]  /*07f0*/  ISETP.LT.AND P6, PT, R8, 0x100, !P6 ;  /* 0x000001000800780c */ /* 0x000fe400077c1270 */
[----:B------:R-:W-:-:S03]  /*0800*/  FSEL R29, R5, 1, P3 ;  /* 0x3f800000051d7808 */ /* 0x000fc60001800000 */
[----:B------:R-:W-:Y:S01]  /*0810*/  @P3 FMUL R28, R28, 0.25 ;  /* 0x3e8000001c1c3820 */ /* 0x000fe20000400000 */
[----:B------:R-:W-:Y:S02]  /*0820*/  ISETP.GT.AND P3, PT, R10, 0x1f, P6 ;  /* 0x0000001f0a00780c */ /* 0x000fe40003764270 */
[----:B------:R-:W-:Y:S01]  /*0830*/  CS2R R10, SRZ ;  /* 0x00000000000a7805 */ /* 0x000fe2000001ff00 */
[----:B------:R-:W-:Y:S01]  /*0840*/  UIMAD.WIDE UR6, UR12, 0x4, UR6 ;  /* 0x000000040c0678a5 */ /* 0x000fe2000f8e0206 */
[----:B------:R-:W-:Y:S01]  /*0850*/  CS2R R12, SRZ ;  /* 0x00000000000c7805 */ /* 0x000fe2000001ff00 */
[----:B------:R-:W-:Y:S01]  /*0860*/  @!P2 FMUL R28, R28, 16777216 ;  /* 0x4b8000001c1ca820 */ /* 0x000fe20000400000 */
[----:B------:R-:W-:Y:S02]  /*0870*/  @!P2 FMUL R29, R29, 16777216 ;  /* 0x4b8000001d1da820 */ /* 0x000fe40000400000 */
[----:B------:R0:W2:Y:S01]  /*0880*/  @P4 LDG.E.EL.64 R10, desc[UR14][R26.64] ;  /* 0x0000000e1a0a4981 */ /* 0x0000a2000c2e1b00 */
[----:B------:R-:W-:-:S02]  /*0890*/  ISETP.GT.AND P2, PT, R14, 0x1f, P0 ;  /* 0x0000001f0e00780c */ /* 0x000fc40000744270 */
[----:B------:R-:W-:Y:S01]  /*08a0*/  CS2R R14, SRZ ;  /* 0x00000000000e7805 */ /* 0x000fe2000001ff00 */
[----:B------:R1:W3:Y:S05]  /*08b0*/  @P4 LDG.E.EL.64 R12, desc[UR14][R18.64] ;  /* 0x0000000e120c4981 */ /* 0x0002ea000c2e1b00 */
[----:B------:R5:W2:Y:S01]  /*08c0*/  @P3 LDG.E.EL.64 R14, desc[UR14][R36.64] ;  /* 0x0000000e240e3981 */ /* 0x000aa2000c2e1b00 */
[----:B0-----:R-:W-:Y:S02]  /*08d0*/  IMAD.U32 R26, RZ, RZ, UR4 ;  /* 0x00000004ff1a7e24 */ /* 0x001fe4000f8e00ff */
[----:B------:R-:W-:Y:S01]  /*08e0*/  IMAD.U32 R27, RZ, RZ, UR5 ;  /* 0x00000005ff1b7e24 */ /* 0x000fe2000f8e00ff */
[----:B-1----:R-:W-:-:S04]  /*08f0*/  CS2R R18, SRZ ;  /* 0x0000000000127805 */ /* 0x002fc8000001ff00 */
[----:B------:R0:W3:Y:S01]  /*0900*/  @P3 LDG.E.EL.64 R16, desc[UR14][R26.64+-0x80] ;  /* 0xffff800e1a103981 */ /* 0x0000e2000c2e1b00 */
[----:B-----5:R-:W-:Y:S02]  /*0910*/  IMAD.U32 R36, RZ, RZ, UR4 ;  /* 0x00000004ff247e24 */ /* 0x020fe4000f8e00ff */
[----:B------:R-:W-:Y:S01]  /*0920*/  IMAD.U32 R37, RZ, RZ, UR5 ;  /* 0x00000005ff257e24 */ /* 0x000fe2000f8e00ff */
[----:B----4-:R-:W-:Y:S01]  /*0930*/  SEL R25, R25, RZ, P5 ;  /* 0x000000ff19197207 */ /* 0x010fe20002800000 */
[----:B------:R-:W-:-:S03]  /*0940*/  ULDC.64 UR4, c[0x0][0x228] ;  /* 0x00008a0000047ab9 */ /* 0x000fc60000000a00 */
[----:B------:R1:W4:Y:S01]  /*0950*/  @P2 LDG.E.EL.64 R18, desc[UR14][R36.64+-0x80] ;  /* 0xffff800e24122981 */ /* 0x000322000c2e1b00 */
[----:B0-----:R-:W-:Y:S02]  /*0960*/  IMAD.U32 R26, RZ, RZ, UR6 ;  /* 0x00000006ff1a7e24 */ /* 0x001fe4000f8e00ff */
[----:B------:R-:W-:-:S05]  /*0970*/  IMAD.U32 R27, RZ, RZ, UR7 ;  /* 0x00000007ff1b7e24 */ /* 0x000fca000f8e00ff */
[----:B------:R0:W5:Y:S01]  /*0980*/  @P5 LDG.E.EL.64 R20, desc[UR14][R26.64] ;  /* 0x0000000e1a145981 */ /* 0x000162000c2e1b00 */
[----:B-1----:R-:W-:Y:S02]  /*0990*/  SEL R36, R23, RZ, P5 ;  /* 0x000000ff17247207 */ /* 0x002fe40002800000 */
[----:B------:R-:W-:Y:S01]  /*09a0*/  SEL R23, R22, RZ, P5 ;  /* 0x000000ff16177207 */ /* 0x000fe20002800000 */
[----:B0-----:R0:W1:Y:S01]  /*09b0*/  MUFU.RCP R27, R32 ;  /* 0x00000020001b7308 */ /* 0x0010620000001000 */
[----:B------:R-:W-:Y:S01]  /*09c0*/  SEL R26, R24, RZ, P5 ;  /* 0x000000ff181a7207 */ /* 0x000fe20002800000 */
[----:B------:R-:W-:Y:S01]  /*09d0*/  IMAD.U32 R37, RZ, RZ, UR9 ;  /* 0x00000009ff257e24 */ /* 0x000fe2000f8e00ff */
[----:B------:R-:W-:-:S05]  /*09e0*/  UIMAD.WIDE UR4, UR12, 0x4, UR4 ;  /* 0x000000040c0478a5 */ /* 0x000fca000f8e0204 */
[----:B------:R1:W1:Y:S01]  /*09f0*/  MUFU.RCP R24, R31 ;  /* 0x0000001f00187308 */ /* 0x0002620000001000 */
[----:B0-----:R-:W-:Y:S01]  /*0a00*/  FADD R32, R25, -R36 ;  /* 0x8000002419207221 */ /* 0x001fe20000000000 */
[----:B------:R-:W-:Y:S02]  /*0a10*/  IMAD.U32 R36, RZ, RZ, UR8 ;  /* 0x00000008ff247e24 */ /* 0x000fe4000f8e00ff */
[----:B-1----:R-:W-:Y:S01]  /*0a20*/  FADD R31, R26, -R23 ;  /* 0x800000171a1f7221 */ /* 0x002fe20000000000 */
[----:B------:R-:W-:Y:S01]  /*0a30*/  CS2R R22, SRZ ;  /* 0x0000000000167805 */ /* 0x000fe2000001ff00 */
[----:B------:R-:W-:Y:S01]  /*0a40*/  FMUL R30, R27, R30 ;  /* 0x0000001e1b1e7220 */ /* 0x000fe20000400000 */
[----:B------:R-:W-:-:S04]  /*0a50*/  CS2R R26, SRZ ;  /* 0x00000000001a7805 */ /* 0x000fc8000001ff00 */
[----:B------:R0:W3:Y:S02]  /*0a60*/  @P3 LDG.E.EL.64 R22, desc[UR14][R36.64+-0x80] ;  /* 0xffff800e24163981 */ /* 0x0000e4000c2e1b00 */
[----:B0-----:R-:W-:Y:S02]  /*0a70*/  IMAD.U32 R36, RZ, RZ, UR4 ;  /* 0x00000004ff247e24 */ /* 0x001fe4000f8e00ff */
[----:B------:R-:W-:Y:S02]  /*0a80*/  IMAD.U32 R37, RZ, RZ, UR5 ;  /* 0x00000005ff257e24 */ /* 0x000fe4000f8e00ff */
[----:B------:R-:W-:Y:S01]  /*0a90*/  FMUL R33, R24, R33 ;  /* 0x0000002118217220 */ /* 0x000fe20000400000 */
[----:B------:R-:W-:Y:S01]  /*0aa0*/  FMUL R31, R30, R31 ;  /* 0x0000001f1e1f7220 */ /* 0x000fe20000400000 */
[----:B------:R-:W-:Y:S01]  /*0ab0*/  P2R R8, PR, RZ, 0x40 ;  /* 0x00000040ff087803 */ /* 0x000fe20000000000 */
[----:B------:R-:W-:Y:S01]  /*0ac0*/  ULDC.64 UR4, c[0x0][0x250] ;  /* 0x0000940000047ab9 */ /* 0x000fe20000000a00 */
[----:B------:R-:W4:Y:S01]  /*0ad0*/  @P5 LDG.E.EL.64 R26, desc[UR14][R36.64] ;  /* 0x0000000e241a5981 */ /* 0x000f22000c2e1b00 */
[----:B------:R-:W-:-:S06]  /*0ae0*/  CS2R R24, SRZ ;  /* 0x0000000000187805 */ /* 0x000fcc000001ff00 */
[----:B------:R0:W4:Y:S02]  /*0af0*/  @P2 LDG.E.EL.64 R24, desc[UR14][R34.64] ;  /* 0x0000000e22182981 */ /* 0x000124000c2e1b00 */
[----:B0-----:R-:W-:Y:S01]  /*0b00*/  IMAD.U32 R34, RZ, RZ, UR6 ;  /* 0x00000006ff227e24 */ /* 0x001fe2000f8e00ff */
[----:B------:R-:W-:Y:S01]  /*0b10*/  UIMAD.WIDE UR4, UR12, 0x4, UR4 ;  /* 0x000000040c0478a5 */ /* 0x000fe2000f8e0204 */
[----:B------:R-:W-:Y:S08]  /*0b20*/  MUFU.RCP R28, R28 ;  /* 0x0000001c001c7308 */ /* 0x000ff00000001000 */
[----:B------:R-:W0:Y:S02]  /*0b30*/  MUFU.RCP R6, R6 ;  /* 0x0000000600067308 */ /* 0x000e240000001000 */
[----:B0-----:R-:W-:Y:S01]  /*0b40*/  FMUL R6, R6, R9 ;  /* 0x0000000906067220 */ /* 0x001fe20000400000 */
[----:B--2---:R-:W-:-:S02]  /*0b50*/  SEL R15, R15, RZ, P3 ;  /* 0x000000ff0f0f7207 */ /* 0x004fc40001800000 */
[----:B------:R-:W-:Y:S02]  /*0b60*/  SEL R14, R14, RZ, P3 ;  /* 0x000000ff0e0e7207 */ /* 0x000fe40001800000 */
[----:B-----5:R-:W-:Y:S02]  /*0b70*/  SEL R35, R20, RZ, P5 ;  /* 0x000000ff14237207 */ /* 0x020fe40002800000 */
[----:B------:R-:W-:Y:S01]  /*0b80*/  SEL R20, R21, RZ, P5 ;  /* 0x000000ff15147207 */ /* 0x000fe20002800000 */
[----:B------:R-:W-:Y:S01]  /*0b90*/  FMUL R21, R33, R32 ;  /* 0x0000002021157220 */ /* 0x000fe20000400000 */
[----:B---3--:R-:W-:Y:S02]  /*0ba0*/  SEL R22, R22, RZ, P3 ;  /* 0x000000ff16167207 */ /* 0x008fe40001800000 */
[----:B------:R-:W-:-:S03]  /*0bb0*/  SEL R23, R23, RZ, P3 ;  /* 0x000000ff17177207 */ /* 0x000fc60001800000 */
[----:B------:R-:W-:Y:S02]  /*0bc0*/  FADD R30, R22, 9.9999997473787516356e-06 ;  /* 0x3727c5ac161e7421 */ /* 0x000fe40000000000 */
[----:B------:R-:W-:-:S04]  /*0bd0*/  FADD R23, R23, 9.9999997473787516356e-06 ;  /* 0x3727c5ac17177421 */ /* 0x000fc80000000000 */
[----:B------:R0:W-:Y:S01]  /*0be0*/  MUFU.SQRT R33, R23 ;  /* 0x0000001700217308 */ /* 0x0001e20000002000 */
[----:B----4-:R-:W-:Y:S02]  /*0bf0*/  SEL R22, R26, RZ, P5 ;  /* 0x000000ff1a167207 */ /* 0x010fe40002800000 */
[----:B------:R-:W-:-:S03]  /*0c00*/  SEL R27, R27, RZ, P5 ;  /* 0x000000ff1b1b7207 */ /* 0x000fc60002800000 */
[----:B------:R-:W-:Y:S01]  /*0c10*/  FFMA R31, R22, R31, R35 ;  /* 0x0000001f161f7223 */ /* 0x000fe20000000023 */
[----:B0-----:R-:W-:Y:S01]  /*0c20*/  CS2R R22, SRZ ;  /* 0x0000000000167805 */ /* 0x001fe2000001ff00 */
[----:B------:R-:W-:Y:S02]  /*0c30*/  IMAD.U32 R35, RZ, RZ, UR7 ;  /* 0x00000007ff237e24 */ /* 0x000fe4000f8e00ff */
[----:B------:R-:W-:Y:S01]  /*0c40*/  FFMA R27, R27, R21, R20 ;  /* 0x000000151b1b7223 */ /* 0x000fe20000000014 */
[----:B------:R-:W-:Y:S01]  /*0c50*/  CS2R R20, SRZ ;  /* 0x0000000000147805 */ /* 0x000fe2000001ff00 */
[----:B------:R-:W0:Y:S01]  /*0c60*/  MUFU.SQRT R30, R30 ;  /* 0x0000001e001e7308 */ /* 0x000e220000002000 */
[----:B------:R-:W-:Y:S01]  /*0c70*/  SEL R25, R25, RZ, P2 ;  /* 0x000000ff19197207 */ /* 0x000fe20001000000 */
[----:B------:R1:W2:Y:S01]  /*0c80*/  @P4 LDG.E.EL.64 R22, desc[UR14][R34.64] ;  /* 0x0000000e22164981 */ /* 0x0002a2000c2e1b00 */
[----:B------:R-:W-:Y:S01]  /*0c90*/  SEL R24, R24, RZ, P2 ;  /* 0x000000ff18187207 */ /* 0x000fe20001000000 */
[----:B------:R-:W-:-:S02]  /*0ca0*/  ULDC.64 UR6, c[0x0][0x258] ;  /* 0x0000960000067ab9 */ /* 0x000fc40000000a00 */
[----:B------:R3:W4:Y:S01]  /*0cb0*/  @P4 LDG.E.EL.64 R20, desc[UR14][R36.64] ;  /* 0x0000000e24144981 */ /* 0x000722000c2e1b00 */
[----:B-1----:R-:W-:Y:S02]  /*0cc0*/  SEL R34, R17, RZ, P3 ;  /* 0x000000ff11227207 */ /* 0x002fe40001800000 */
[----:B------:R-:W-:-:S03]  /*0cd0*/  SEL R17, R16, RZ, P3 ;  /* 0x000000ff10117207 */ /* 0x000fc60001800000 */
[----:B------:R-:W-:Y:S02]  /*0ce0*/  FADD R35, R15, -R34 ;  /* 0x800000220f237221 */ /* 0x000fe40000000000 */
[----:B------:R-:W-:Y:S01]  /*0cf0*/  FADD R34, R14, -R17 ;  /* 0x800000110e227221 */ /* 0x000fe20000000000 */
[----:B------:R-:W-:Y:S01]  /*0d00*/  CS2R R14, SRZ ;  /* 0x00000000000e7805 */ /* 0x000fe2000001ff00 */
[----:B---3--:R-:W-:Y:S02]  /*0d10*/  IMAD.U32 R36, RZ, RZ, UR8 ;  /* 0x00000008ff247e24 */ /* 0x008fe4000f8e00ff */
[----:B------:R-:W-:-:S05]  /*0d20*/  IMAD.U32 R37, RZ, RZ, UR9 ;  /* 0x00000009ff257e24 */ /* 0x000fca000f8e00ff */
[----:B------:R1:W3:Y:S01]  /*0d30*/  @P2 LDG.E.EL.64 R14, desc[UR14][R36.64+-0x80] ;  /* 0xffff800e240e2981 */ /* 0x0002e2000c2e1b00 */
[C---:B0-----:R-:W-:Y:S02]  /*0d40*/  FSETP.GT.AND P5, PT, R30.reuse, 8.50705917302346158658e+37, PT ;  /* 0x7e8000001e00780b */ /* 0x041fe40003fa4000 */
[----:B------:R-:W-:Y:S02]  /*0d50*/  FSETP.GEU.AND P6, PT, R30, 1.175494350822287508e-38, PT ;  /* 0x008000001e00780b */ /* 0x000fe40003fce000 */
[----:B------:R-:W-:Y:S02]  /*0d60*/  FSEL R26, R5, 1, P5 ;  /* 0x3f800000051a7808 */ /* 0x000fe40002800000 */
[----:B------:R-:W-:Y:S02]  /*0d70*/  SEL R16, R19, RZ, P2 ;  /* 0x000000ff13107207 */ /* 0x000fe40001000000 */
[----:B------:R-:W-:-:S05]  /*0d80*/  SEL R17, R18, RZ, P2 ;  /* 0x000000ff12117207 */ /* 0x000fca0001000000 */
[----:B------:R-:W-:Y:S01]  /*0d90*/  @P5 FMUL R30, R30, 0.25 ;  /* 0x3e8000001e1e5820 */ /* 0x000fe20000400000 */
[C---:B------:R-:W-:Y:S01]  /*0da0*/  FSETP.GT.AND P5, PT, R33.reuse, 8.50705917302346158658e+37, PT ;  /* 0x7e8000002100780b */ /* 0x040fe20003fa4000 */
[----:B------:R-:W-:Y:S02]  /*0db0*/  @!P6 FMUL R26, R26, 16777216 ;  /* 0x4b8000001a1ae820 */ /* 0x000fe40000400000 */
[----:B------:R-:W-:Y:S01]  /*0dc0*/  @!P6 FMUL R30, R30, 16777216 ;  /* 0x4b8000001e1ee820 */ /* 0x000fe20000400000 */
[----:B------:R-:W-:Y:S01]  /*0dd0*/  FSETP.GEU.AND P6, PT, R33, 1.175494350822287508e-38, PT ;  /* 0x008000002100780b */ /* 0x000fe20003fce000 */
[----:B------:R-:W-:Y:S01]  /*0de0*/  FADD R19, R25, -R16 ;  /* 0x8000001019137221 */ /* 0x000fe20000000000 */
[----:B------:R-:W-:Y:S01]  /*0df0*/  FADD R18, R24, -R17 ;  /* 0x8000001118127221 */ /* 0x000fe20000000000 */
[----:B------:R-:W-:Y:S02]  /*0e00*/  CS2R R16, SRZ ;  /* 0x0000000000107805 */ /* 0x000fe4000001ff00 */
[----:B------:R-:W-:Y:S01]  /*0e10*/  SEL R11, R11, RZ, P4 ;  /* 0x000000ff0b0b7207 */ /* 0x000fe20002000000 */
[----:B-1----:R-:W-:Y:S01]  /*0e20*/  IMAD.U32 R36, RZ, RZ, UR4 ;  /* 0x00000004ff247e24 */ /* 0x002fe2000f8e00ff */
[----:B------:R-:W-:Y:S01]  /*0e30*/  SEL R24, R13, RZ, P4 ;  /* 0x000000ff0d187207 */ /* 0x000fe20002000000 */
[----:B------:R-:W-:Y:S01]  /*0e40*/  IMAD.U32 R37, RZ, RZ, UR5 ;  /* 0x00000005ff257e24 */ /* 0x000fe2000f8e00ff */
[----:B------:R-:W-:Y:S01]  /*0e50*/  SEL R10, R10, RZ, P4 ;  /* 0x000000ff0a0a7207 */ /* 0x000fe20002000000 */
[----:B------:R-:W-:Y:S01]  /*0e60*/  UIMAD.WIDE UR6, UR12, 0x4, UR6 ;  /* 0x000000040c0678a5 */ /* 0x000fe2000f8e0206 */
[----:B------:R-:W-:Y:S01]  /*0e70*/  SEL R25, R12, RZ, P4 ;  /* 0x000000ff0c197207 */ /* 0x000fe20002000000 */
[----:B------:R-:W-:Y:S01]  /*0e80*/  @P5 FMUL R33, R33, 0.25 ;  /* 0x3e80000021215820 */ /* 0x000fe20000400000 */
[----:B------:R-:W-:Y:S01]  /*0e90*/  FADD R24, R11, -R24 ;  /* 0x800000180b187221 */ /* 0x000fe20000000000 */
[----:B------:R0:W5:Y:S02]  /*0ea0*/  @P3 LDG.E.EL.64 R16, desc[UR14][R36.64+-0x80] ;  /* 0xffff800e24103981 */ /* 0x000164000c2e1b00 */
[----:B------:R-:W-:Y:S01]  /*0eb0*/  FADD R25, R10, -R25 ;  /* 0x800000190a197221 */ /* 0x000fe20000000000 */
[----:B------:R-:W-:Y:S01]  /*0ec0*/  CS2R R10, SRZ ;  /* 0x00000000000a7805 */ /* 0x000fe2000001ff00 */
[----:B------:R-:W-:Y:S01]  /*0ed0*/  @!P6 FMUL R33, R33, 16777216 ;  /* 0x4b8000002121e820 */ /* 0x000fe20000400000 */
[----:B------:R-:W1:Y:S01]  /*0ee0*/  MUFU.RCP R30, R30 ;  /* 0x0000001e001e7308 */ /* 0x000e620000001000 */
[----:B0-----:R-:W-:-:S02]  /*0ef0*/  IMAD.U32 R36, RZ, RZ, UR6 ;  /* 0x00000006ff247e24 */ /* 0x001fc4000f8e00ff */
[----:B------:R-:W-:-:S05]  /*0f00*/  IMAD.U32 R37, RZ, RZ, UR7 ;  /* 0x00000007ff257e24 */ /* 0x000fca000f8e00ff */
[----:B------:R-:W0:Y:S01]  /*0f10*/  MUFU.RCP R33, R33 ;  /* 0x0000002100217308 */ /* 0x000e220000001000 */
[----:B------:R-:W-:Y:S01]  /*0f20*/  CS2R R12, SRZ ;  /* 0x00000000000c7805 */ /* 0x000fe2000001ff00 */
[----:B------:R1:W5:Y:S01]  /*0f30*/  @P3 LDG.E.EL.64 R10, desc[UR14][R36.64+-0x80] ;  /* 0xffff800e240a3981 */ /* 0x000362000c2e1b00 */
[----:B------:R-:W-:Y:S01]  /*0f40*/  FSEL R32, R5, 1, P5 ;  /* 0x3f80000005207808 */ /* 0x000fe20002800000 */
[----:B-1----:R-:W-:Y:S01]  /*0f50*/  FMUL R37, R28, R29 ;  /* 0x0000001d1c257220 */ /* 0x002fe20000400000 */
[----:B------:R-:W-:Y:S02]  /*0f60*/  IMAD.U32 R28, RZ, RZ, UR4 ;  /* 0x00000004ff1c7e24 */ /* 0x000fe4000f8e00ff */
[----:B------:R-:W-:Y:S02]  /*0f70*/  IMAD.U32 R29, RZ, RZ, UR5 ;  /* 0x00000005ff1d7e24 */ /* 0x000fe4000f8e00ff */
[----:B------:R-:W-:-:S03]  /*0f80*/  @!P6 FMUL R32, R32, 16777216 ;  /* 0x4b8000002020e820 */ /* 0x000fc60000400000 */
[----:B------:R2:W5:Y:S01]  /*0f90*/  @P2 LDG.E.EL.64 R12, desc[UR14][R28.64+-0x80] ;  /* 0xffff800e1c0c2981 */ /* 0x000562000c2e1b00 */
[----:B------:R-:W-:Y:S01]  /*0fa0*/  ISETP.NE.AND P6, PT, R8, RZ, PT ;  /* 0x000000ff0800720c */ /* 0x000fe20003fc5270 */
[----:B------:R-:W-:Y:S01]  /*0fb0*/  FMUL R26, R30, R26 ;  /* 0x0000001a1e1a7220 */ /* 0x000fe20000400000 */
[----:B0-----:R-:W-:Y:S01]  /*0fc0*/  FMUL R30, R33, R32 ;  /* 0x00000020211e7220 */ /* 0x001fe20000400000 */
[----:B------:R-:W-:Y:S01]  /*0fd0*/  CS2R R8, SRZ ;  /* 0x0000000000087805 */ /* 0x000fe2000001ff00 */
[----:B------:R-:W-:Y:S02]  /*0fe0*/  IMAD.U32 R32, RZ, RZ, UR6 ;  /* 0x00000006ff207e24 */ /* 0x000fe4000f8e00ff */
[----:B------:R-:W-:-:S05]  /*0ff0*/  IMAD.U32 R33, RZ, RZ, UR7 ;  /* 0x00000007ff217e24 */ /* 0x000fca000f8e00ff */
[----:B------:R-:W5:Y:S01]  /*1000*/  @P2 LDG.E.EL.64 R8, desc[UR14][R32.64+-0x80] ;  /* 0xffff800e20082981 */ /* 0x000f62000c2e1b00 */
[----:B------:R-:W-:Y:S01]  /*1010*/  FMUL R25, R6, R25 ;  /* 0x0000001906197220 */ /* 0x000fe20000400000 */
[----:B------:R-:W-:Y:S01]  /*1020*/  FMUL R6, R37, R24 ;  /* 0x0000001825067220 */ /* 0x000fe20000400000 */
[----:B------:R-:W-:Y:S01]  /*1030*/  FMUL R30, R35, R30 ;  /* 0x0000001e231e7220 */ /* 0x000fe20000400000 */
[----:B------:R-:W-:Y:S01]  /*1040*/  FMUL R26, R34, R26 ;  /* 0x0000001a221a7220 */ /* 0x000fe20000400000 */
[----:B------:R-:W-:Y:S01]  /*1050*/  UISETP.GE.AND UP0, UPT, UR12, 0x20, UPT ;  /* 0x000000200c00788c */ /* 0x000fe2000bf06270 */
[----:B------:R-:W0:Y:S01]  /*1060*/  S2UR UR4, SR_CgaCtaId ;  /* 0x00000000000479c3 */ /* 0x000e220000008800 */
[----:B------:R-:W-:Y:S02]  /*1070*/  UMOV UR5, 0x400 ;  /* 0x0000040000057882 */ /* 0x000fe40000000000 */
[----:B0-----:R-:W-:Y:S02]  /*1080*/  UPRMT UR4, UR4, 0x654, UR5 ;  /* 0x0000065404047896 */ /* 0x001fe40008000005 */
[----:B------:R-:W-:-:S06]  /*1090*/  ULEA UR11, UR11, UR12, 0xe ;  /* 0x0000000c0b0b7291 */ /* 0x000fcc000f8e703f */
[----:B------:R-:W-:Y:S02]  /*10a0*/  LEA R0, R0, UR11, 0x6 ;  /* 0x0000000b00007c11 */ /* 0x000fe4000f8e30ff */
[----:B--2---:R-:W-:Y:S02]  /*10b0*/  SEL R29, R22, RZ, P4 ;  /* 0x000000ff161d7207 */ /* 0x004fe40002000000 */
[----:B---3--:R-:W-:-:S05]  /*10c0*/  SEL R14, R14, RZ, P2 ;  /* 0x000000ff0e0e7207 */ /* 0x008fca0001000000 */
[----:B------:R-:W-:-:S04]  /*10d0*/  FADD R36, R14, 9.9999997473787516356e-06 ;  /* 0x3727c5ac0e247421 */ /* 0x000fc80000000000 */
[----:B------:R-:W0:Y:S01]  /*10e0*/  MUFU.SQRT R14, R36 ;  /* 0x00000024000e7308 */ /* 0x000e220000002000 */
[----:B------:R-:W-:Y:S02]  /*10f0*/  SEL R15, R15, RZ, P2 ;  /* 0x000000ff0f0f7207 */ /* 0x000fe40001000000 */
[----:B----4-:R-:W-:-:S03]  /*1100*/  SEL R20, R20, RZ, P4 ;  /* 0x000000ff14147207 */ /* 0x010fc60002000000 */
[----:B------:R-:W-:Y:S01]  /*1110*/  FADD R15, R15, 9.9999997473787516356e-06 ;  /* 0x3727c5ac0f0f7421 */ /* 0x000fe20000000000 */
[----:B------:R-:W-:Y:S02]  /*1120*/  SEL R21, R21, RZ, P4 ;  /* 0x000000ff15157207 */ /* 0x000fe40002000000 */
[----:B------:R-:W-:Y:S02]  /*1130*/  SEL R22, R23, RZ, P4 ;  /* 0x000000ff17167207 */ /* 0x000fe40002000000 */
[C---:B0-----:R-:W-:Y:S02]  /*1140*/  FSETP.GT.AND P5, PT, R14.reuse, 8.50705917302346158658e+37, PT ;  /* 0x7e8000000e00780b */ /* 0x041fe40003fa4000 */
[----:B------:R-:W-:Y:S01]  /*1150*/  FSETP.GEU.AND P4, PT, R14, 1.175494350822287508e-38, PT ;  /* 0x008000000e00780b */ /* 0x000fe20003f8e000 */
[----:B------:R-:W0:Y:S01]  /*1160*/  MUFU.SQRT R15, R15 ;  /* 0x0000000f000f7308 */ /* 0x000e220000002000 */
[----:B------:R-:W-:-:S09]  /*1170*/  FSEL R23, R5, 1, P5 ;  /* 0x3f80000005177808 */ /* 0x000fd20002800000 */
[----:B------:R-:W-:-:S04]  /*1180*/  @P5 FMUL R14, R14, 0.25 ;  /* 0x3e8000000e0e5820 */ /* 0x000fc80000400000 */
[----:B------:R-:W-:Y:S01]  /*1190*/  @!P4 FMUL R14, R14, 16777216 ;  /* 0x4b8000000e0ec820 */ /* 0x000fe20000400000 */
[----:B0-----:R-:W-:Y:S01]  /*11a0*/  FSETP.GT.AND P5, PT, R15, 8.50705917302346158658e+37, PT ;  /* 0x7e8000000f00780b */ /* 0x001fe20003fa4000 */
[----:B------:R-:W-:Y:S01]  /*11b0*/  @!P4 FMUL R23, R23, 16777216 ;  /* 0x4b8000001717c820 */ /* 0x000fe20000400000 */
[----:B------:R-:W-:-:S03]  /*11c0*/  FSETP.GEU.AND P4, PT, R15, 1.175494350822287508e-38, PT ;  /* 0x008000000f00780b */ /* 0x000fc60003f8e000 */
[----:B------:R-:W0:Y:S01]  /*11d0*/  MUFU.RCP R14, R14 ;  /* 0x0000000e000e7308 */ /* 0x000e220000001000 */
[----:B------:R-:W-:Y:S01]  /*11e0*/  FFMA R6, R21, R6, R22 ;  /* 0x0000000615067223 */ /* 0x000fe20000000016 */
[----:B-----5:R-:W-:Y:S02]  /*11f0*/  SEL R21, R16, RZ, P3 ;  /* 0x000000ff10157207 */ /* 0x020fe40001800000 */
[----:B------:R-:W-:Y:S01]  /*1200*/  SEL R22, R10, RZ, P3 ;  /* 0x000000ff0a167207 */ /* 0x000fe20001800000 */
[----:B------:R-:W1:Y:S01]  /*1210*/  S2R R16, SR_TID.X ;  /* 0x0000000000107919 */ /* 0x000e620000002100 */
[----:B------:R-:W-:Y:S02]  /*1220*/  LOP3.LUT R10, R7, 0x3f8, RZ, 0xc0, !PT ;  /* 0x000003f8070a7812 */ /* 0x000fe400078ec0ff */
[----:B------:R-:W-:Y:S01]  /*1230*/  @P5 FMUL R15, R15, 0.25 ;  /* 0x3e8000000f0f5820 */ /* 0x000fe20000400000 */
[----:B------:R-:W-:Y:S02]  /*1240*/  SEL R17, R17, RZ, P3 ;  /* 0x000000ff11117207 */ /* 0x000fe40001800000 */
[----:B------:R-:W-:Y:S01]  /*1250*/  SEL R24, R11, RZ, P3 ;  /* 0x000000ff0b187207 */ /* 0x000fe20001800000 */
[----:B------:R-:W-:Y:S01]  /*1260*/  @!P4 FMUL R15, R15, 16777216 ;  /* 0x4b8000000f0fc820 */ /* 0x000fe20000400000 */
[----:B0-----:R-:W-:Y:S01]  /*1270*/  FMUL R23, R14, R23 ;  /* 0x000000170e177220 */ /* 0x001fe20000400000 */
[----:B------:R-:W-:-:S02]  /*1280*/  IADD3 R14, R10, UR13, R10 ;  /* 0x0000000d0a0e7c10 */ /* 0x000fc4000fffe00a */
[----:B------:R-:W-:Y:S02]  /*1290*/  FFMA R7, R17, R30, R24 ;  /* 0x0000001e11077223 */ /* 0x000fe40000000018 */
[----:B------:R-:W0:Y:S01]  /*12a0*/  MUFU.RCP R15, R15 ;  /* 0x0000000f000f7308 */ /* 0x000e220000001000 */
[----:B------:R-:W-:Y:S01]  /*12b0*/  SEL R17, R12, RZ, P2 ;  /* 0x000000ff0c117207 */ /* 0x000fe20001000000 */
[----:B------:R-:W2:Y:S01]  /*12c0*/  LDS.64 R10, [R14] ;  /* 0x000000000e0a7984 */ /* 0x000ea20000000a00 */
[----:B------:R-:W-:-:S03]  /*12d0*/  SEL R28, R13, RZ, P2 ;  /* 0x000000ff0d1c7207 */ /* 0x000fc60001000000 */
[----:B------:R3:W4:Y:S01]  /*12e0*/  LDS.64 R12, [R14+0x800] ;  /* 0x000800000e0c7984 */ /* 0x0007220000000a00 */
[----:B------:R-:W-:Y:S01]  /*12f0*/  FFMA R26, R21, R26, R22 ;  /* 0x0000001a151a7223 */ /* 0x000fe20000000016 */
[----:B------:R-:W-:Y:S01]  /*1300*/  FSEL R22, R5, 1, P5 ;  /* 0x3f80000005167808 */ /* 0x000fe20002800000 */
[----:B------:R-:W-:Y:S01]  /*1310*/  BAR.SYNC.DEFER_BLOCKING 0x0 ;  /* 0x0000000000007b1d */ /* 0x000fe20000010000 */
[----:B------:R-:W-:Y:S02]  /*1320*/  PLOP3.LUT P3, PT, PT, PT, UP0, 0x80, 0x0 ;  /* 0x000000000000781c */ /* 0x000fe40003f6f008 */
[----:B------:R-:W-:Y:S01]  /*1330*/  PLOP3.LUT P5, PT, PT, PT, UP0, 0x80, 0x0 ;  /* 0x000000000000781c */ /* 0x000fe20003faf008 */
[----:B------:R-:W-:Y:S01]  /*1340*/  @!P4 FMUL R22, R22, 16777216 ;  /* 0x4b8000001616c820 */ /* 0x000fe20000400000 */
[----:B------:R-:W-:Y:S02]  /*1350*/  SEL R8, R8, RZ, P2 ;  /* 0x000000ff08087207 */ /* 0x000fe40001000000 */
[----:B------:R-:W-:-:S02]  /*1360*/  SEL R9, R9, RZ, P2 ;  /* 0x000000ff09097207 */ /* 0x000fc40001000000 */
[----:B------:R-:W-:Y:S02]  /*1370*/  FSETP.GEU.AND P4, PT, R31, RZ, PT ;  /* 0x000000ff1f00720b */ /* 0x000fe40003f8e000 */
[----:B------:R-:W-:Y:S01]  /*1380*/  FSETP.GEU.AND P2, PT, R27, RZ, PT ;  /* 0x000000ff1b00720b */ /* 0x000fe20003f4e000 */
[----:B0-----:R-:W-:Y:S01]  /*1390*/  FMUL R24, R15, R22 ;  /* 0x000000160f187220 */ /* 0x001fe20000400000 */
[----:B------:R-:W-:Y:S02]  /*13a0*/  FSEL R31, R31, RZ, P4 ;  /* 0x000000ff1f1f7208 */ /* 0x000fe40002000000 */
[----:B------:R-:W-:Y:S02]  /*13b0*/  FSEL R22, R27, RZ, P2 ;  /* 0x000000ff1b167208 */ /* 0x000fe40001000000 */
[----:B------:R-:W-:Y:S02]  /*13c0*/  FSETP.GEU.AND P4, PT, R26, RZ, PT ;  /* 0x000000ff1a00720b */ /* 0x000fe40003f8e000 */
[C---:B------:R-:W-:Y:S01]  /*13d0*/  FSETP.GEU.AND P2, PT, R7.reuse, RZ, PT ;  /* 0x000000ff0700720b */ /* 0x040fe20003f4e000 */
[----:B------:R-:W-:Y:S01]  /*13e0*/  FMUL R23, R18, R23 ;  /* 0x0000001712177220 */ /* 0x000fe20000400000 */
[----:B------:R-:W-:Y:S01]  /*13f0*/  FFMA R20, R20, R25, R29 ;  /* 0x0000001914147223 */ /* 0x000fe2000000001d */
[----:B------:R-:W-:Y:S01]  /*1400*/  @P3 FSEL R31, R26, RZ, P4 ;  /* 0x000000ff1a1f3208 */ /* 0x000fe20002000000 */
[----:B-1----:R-:W-:Y:S01]  /*1410*/  IMAD.SHL.U32 R18, R16, 0x4, RZ ;  /* 0x0000000410127824 */ /* 0x002fe200078e00ff */
[----:B------:R-:W-:Y:S01]  /*1420*/  @P5 FSEL R22, R7, RZ, P2 ;  /* 0x000000ff07165208 */ /* 0x000fe20001000000 */
[----:B---3--:R-:W-:Y:S01]  /*1430*/  FMUL R14, R19, R24 ;  /* 0x00000018130e7220 */ /* 0x008fe20000400000 */
[----:B------:R-:W-:-:S02]  /*1440*/  PLOP3.LUT P2, PT, PT, PT, UP0, 0x80, 0x0 ;  /* 0x000000000000781c */ /* 0x000fc40003f4f008 */
[----:B------:R-:W-:Y:S01]  /*1450*/  PLOP3.LUT P3, PT, PT, PT, UP0, 0x80, 0x0 ;  /* 0x000000000000781c */ /* 0x000fe20003f6f008 */
[----:B------:R-:W-:Y:S01]  /*1460*/  FFMA R9, R28, R14, R9 ;  /* 0x0000000e1c097223 */ /* 0x000fe20000000009 */
[----:B------:R-:W-:Y:S01]  /*1470*/  FFMA R23, R17, R23, R8 ;  /* 0x0000001711177223 */ /* 0x000fe20000000008 */
[----:B------:R-:W-:Y:S02]  /*1480*/  SHF.R.U32.HI R7, RZ, 0x8, R18 ;  /* 0x00000008ff077819 */ /* 0x000fe40000011612 */
[----:B------:R-:W-:Y:S02]  /*1490*/  FSETP.GEU.AND P5, PT, R20, RZ, PT ;  /* 0x000000ff1400720b */ /* 0x000fe40003fae000 */
[----:B------:R-:W-:Y:S02]  /*14a0*/  FSETP.GEU.AND P4, PT, R6, RZ, PT ;  /* 0x000000ff0600720b */ /* 0x000fe40003f8e000 */
[----:B------:R-:W-:Y:S02]  /*14b0*/  SGXT.U32 R7, R7, 0x1 ;  /* 0x000000010707781a */ /* 0x000fe40000000000 */
[----:B------:R-:W-:-:S02]  /*14c0*/  FSEL R17, R20, RZ, P5 ;  /* 0x000000ff14117208 */ /* 0x000fc40002800000 */
[----:B------:R-:W-:Y:S02]  /*14d0*/  FSEL R14, R6, RZ, P4 ;  /* 0x000000ff060e7208 */ /* 0x000fe40002000000 */
[----:B------:R-:W-:Y:S02]  /*14e0*/  FSETP.GEU.AND P5, PT, R23, RZ, PT ;  /* 0x000000ff1700720b */ /* 0x000fe40003fae000 */
[----:B------:R-:W-:Y:S02]  /*14f0*/  FSETP.GEU.AND P4, PT, R9, RZ, PT ;  /* 0x000000ff0900720b */ /* 0x000fe40003f8e000 */
[----:B------:R-:W-:Y:S02]  /*1500*/  LOP3.LUT R5, R18, 0x1fc, RZ, 0xc0, !PT ;  /* 0x000001fc12057812 */ /* 0x000fe400078ec0ff */
[----:B------:R-:W-:Y:S02]  /*1510*/  LEA R8, R7, UR4, 0x2 ;  /* 0x0000000407087c11 */ /* 0x000fe4000f8e10ff */
[----:B------:R-:W-:-:S02]  /*1520*/  @P2 FSEL R17, R23, RZ, P5 ;  /* 0x000000ff17112208 */ /* 0x000fc40002800000 */
[----:B------:R-:W-:Y:S01]  /*1530*/  @P3 FSEL R14, R9, RZ, P4 ;  /* 0x000000ff090e3208 */ /* 0x000fe20002000000 */
[----:B------:R-:W-:Y:S01]  /*1540*/  IMAD R15, R5, 0x4, R8 ;  /* 0x00000004050f7824 */ /* 0x000fe200078e0208 */
[C---:B--2---:R-:W-:Y:S01]  /*1550*/  FSETP.GEU.AND P3, PT, R11.reuse, -R22, PT ;  /* 0x800000160b00720b */ /* 0x044fe20003f6e000 */
[----:B------:R-:W-:Y:S01]  /*1560*/  FADD R11, R11, R22 ;  /* 0x000000160b0b7221 */ /* 0x000fe20000000000 */
[C---:B------:R-:W-:Y:S01]  /*1570*/  FSETP.GEU.AND P2, PT, R10.reuse, -R31, PT ;  /* 0x8000001f0a00720b */ /* 0x040fe20003f4e000 */
[----:B------:R-:W-:Y:S01]  /*1580*/  FADD R10, R10, R31 ;  /* 0x0000001f0a0a7221 */ /* 0x000fe20000000000 */
[C---:B----4-:R-:W-:Y:S01]  /*1590*/  FSETP.GEU.AND P5, PT, R13.reuse, -R14, PT ;  /* 0x8000000e0d00720b */ /* 0x050fe20003fae000 */
[C---:B------:R-:W-:Y:S01]  /*15a0*/  FADD R8, R12.reuse, R17 ;  /* 0x000000110c087221 */ /* 0x040fe20000000000 */
[----:B------:R-:W-:Y:S01]  /*15b0*/  FSETP.GEU.AND P4, PT, R12, -R17, PT ;  /* 0x800000110c00720b */ /* 0x000fe20003f8e000 */
[----:B------:R-:W-:Y:S01]  /*15c0*/  FADD R13, R13, R14 ;  /* 0x0000000e0d0d7221 */ /* 0x000fe20000000000 */
[----:B------:R-:W-:-:S02]  /*15d0*/  LOP3.LUT R12, R16, 0x7f, RZ, 0xc0, !PT ;  /* 0x0000007f100c7812 */ /* 0x000fc400078ec0ff */
[----:B------:R-:W-:Y:S02]  /*15e0*/  FSEL R19, R10, RZ, P2 ;  /* 0x000000ff0a137208 */ /* 0x000fe40001000000 */
[----:B------:R-:W-:Y:S02]  /*15f0*/  LEA R12, R12, UR4, 0x2 ;  /* 0x000000040c0c7c11 */ /* 0x000fe4000f8e10ff */
[----:B------:R-:W-:Y:S02]  /*1600*/  FSEL R17, R11, RZ, P3 ;  /* 0x000000ff0b117208 */ /* 0x000fe40001800000 */
[----:B------:R-:W-:Y:S02]  /*1610*/  FSEL R23, R8, RZ, P4 ;  /* 0x000000ff08177208 */ /* 0x000fe40002000000 */
[----:B------:R-:W-:Y:S01]  /*1620*/  FSEL R21, R13, RZ, P5 ;  /* 0x000000ff0d157208 */ /* 0x000fe20002800000 */
[----:B------:R-:W-:Y:S04]  /*1630*/  STS [R12], R19 ;  /* 0x000000130c007388 */ /* 0x000fe80000000800 */
[----:B------:R-:W-:Y:S04]  /*1640*/  STS [R12+0x404], R17 ;  /* 0x000404110c007388 */ /* 0x000fe80000000800 */
[----:B------:R-:W-:Y:S04]  /*1650*/  STS [R12+0x200], R23 ;  /* 0x000200170c007388 */ /* 0x000fe80000000800 */
[----:B------:R0:W-:Y:S01]  /*1660*/  STS [R12+0x604], R21 ;  /* 0x000604150c007388 */ /* 0x0001e20000000800 */
[----:B------:R-:W-:Y:S01]  /*1670*/  BAR.SYNC.DEFER_BLOCKING 0x0 ;  /* 0x0000000000007b1d */ /* 0x000fe20000010000 */
[----:B------:R-:W-:-:S02]  /*1680*/  LOP3.LUT R7, R7, 0x1fc, R18, 0xf8, !PT ;  /* 0x000001fc07077812 */ /* 0x000fc400078ef812 */
[----:B------:R-:W-:Y:S02]  /*1690*/  SHF.R.S32.HI R6, RZ, 0x1f, R3 ;  /* 0x0000001fff067819 */ /* 0x000fe40000011403 */
[----:B------:R-:W-:Y:S01]  /*16a0*/  LEA R14, R7, UR4, 0x2 ;  /* 0x00000004070e7c11 */ /* 0x000fe2000f8e10ff */
[----:B------:R-:W-:Y:S01]  /*16b0*/  IMAD.U32 R16, RZ, RZ, UR10 ;  /* 0x0000000aff107e24 */ /* 0x000fe2000f8e00ff */
[----:B------:R-:W-:Y:S01]  /*16c0*/  LEA.HI R5, R6, R3, RZ, 0x5 ;  /* 0x0000000306057211 */ /* 0x000fe200078f28ff */
[----:B------:R-:W-:-:S03]  /*16d0*/  ULDC.64 UR4, c[0x0][0x270] ;  /* 0x00009c0000047ab9 */ /* 0x000fc60000000a00 */
[----:B------:R-:W-:Y:S02]  /*16e0*/  LOP3.LUT R6, R5, 0x7fffe0, RZ, 0xc0, !PT ;  /* 0x007fffe005067812 */ /* 0x000fe400078ec0ff */
[----:B------:R-:W-:-:S03]  /*16f0*/  LEA.HI R13, R16, R3, RZ, 0x6 ;  /* 0x00000003100d7211 */ /* 0x000fc600078f30ff */
[----:B------:R-:W-:Y:S02]  /*1700*/  IMAD.IADD R3, R3, 0x1, -R6 ;  /* 0x0000000103037824 */ /* 0x000fe400078e0a06 */
[----:B------:R-:W1:Y:S01]  /*1710*/  LDC.64 R6, c[0x0][0x268] ;  /* 0x00009a00ff067b82 */ /* 0x000e620000000a00 */
[----:B------:R-:W-:Y:S04]  /*1720*/  LDS R8, [R14] ;  /* 0x000000000e087984 */ /* 0x000fe80000000800 */
[----:B------:R-:W-:Y:S04]  /*1730*/  LDS R10, [R14+0x8] ;  /* 0x000008000e0a7984 */ /* 0x000fe80000000800 */
[----:B------:R-:W-:Y:S04]  /*1740*/  LDS R9, [R15+0x4] ;  /* 0x000004000f097984 */ /* 0x000fe80000000800 */
[----:B------:R2:W3:Y:S01]  /*1750*/  LDS R11, [R15+0xc] ;  /* 0x00000c000f0b7984 */ /* 0x0004e20000000800 */
[----:B0-----:R-:W-:Y:S01]  /*1760*/  SHF.R.S32.HI R12, RZ, 0x5, R5 ;  /* 0x00000005ff0c7819 */ /* 0x001fe20000011405 */
[----:B------:R-:W-:-:S03]  /*1770*/  IMAD.SHL.U32 R13, R13, 0x100, RZ ;  /* 0x000001000d0d7824 */ /* 0x000fc600078e00ff */
[----:B------:R-:W-:Y:S01]  /*1780*/  LEA.HI R5, R5, R12, RZ, 0x1 ;  /* 0x0000000c05057211 */ /* 0x000fe200078f08ff */
[----:B------:R-:W-:Y:S01]  /*1790*/  IMAD R4, R3, 0x200, R4 ;  /* 0x0000020003047824 */ /* 0x000fe200078e0204 */
[----:B------:R-:W-:Y:S02]  /*17a0*/  LOP3.LUT R13, R13, 0xffffc000, RZ, 0xc0, !PT ;  /* 0xffffc0000d0d7812 */ /* 0x000fe400078ec0ff */
[----:B------:R-:W-:-:S03]  /*17b0*/  LOP3.LUT R5, R5, 0xfffffe, RZ, 0xc0, !PT ;  /* 0x00fffffe05057812 */ /* 0x000fc600078ec0ff */
[----:B------:R-:W-:Y:S02]  /*17c0*/  IMAD.IADD R4, R13, 0x1, R4 ;  /* 0x000000010d047824 */ /* 0x000fe400078e0204 */
[----:B------:R-:W-:Y:S01]  /*17d0*/  IMAD.IADD R5, R12, 0x1, -R5 ;  /* 0x000000010c057824 */ /* 0x000fe200078e0a05 */
[----:B------:R-:W-:Y:S02]  /*17e0*/  FSETP.GTU.AND P2, PT, R17, RZ, PT ;  /* 0x000000ff1100720b */ /* 0x000fe40003f4c000 */
[----:B------:R-:W-:Y:S01]  /*17f0*/  FSETP.GTU.AND P3, PT, R19, RZ, PT ;  /* 0x000000ff1300720b */ /* 0x000fe20003f6c000 */
[----:B------:R-:W-:Y:S01]  /*1800*/  IMAD R5, R5, 0x100, R4 ;  /* 0x0000010005057824 */ /* 0x000fe200078e0204 */
[----:B------:R-:W-:Y:S02]  /*1810*/  LEA R3, R2, UR11, 0x6 ;  /* 0x0000000b02037c11 */ /* 0x000fe4000f8e30ff */
[----:B------:R-:W-:Y:S01]  /*1820*/  SEL R12, RZ, 0x100, P2 ;  /* 0x00000100ff0c7807 */ /* 0x000fe20001000000 */
[----:B-1----:R-:W-:Y:S01]  /*1830*/  IMAD.WIDE R6, R5, 0x4, R6 ;  /* 0x0000000405067825 */ /* 0x002fe200078e0206 */
[----:B------:R-:W-:-:S02]  /*1840*/  SEL R5, RZ, 0x1, P3 ;  /* 0x00000001ff057807 */ /* 0x000fc40001800000 */
[----:B------:R-:W-:Y:S02]  /*1850*/  IADD3 R2, P2, R3, UR4, RZ ;  /* 0x0000000403027c10 */ /* 0x000fe4000ff5e0ff */
[----:B------:R-:W-:Y:S01]  /*1860*/  FSETP.GTU.AND P4, PT, R23, RZ, PT ;  /* 0x000000ff1700720b */ /* 0x000fe20003f8c000 */
[----:B--2---:R-:W-:Y:S01]  /*1870*/  IMAD.IADD R15, R5, 0x1, R12 ;  /* 0x00000001050f7824 */ /* 0x004fe200078e020c */
[----:B------:R-:W-:Y:S02]  /*1880*/  FSETP.GTU.AND P5, PT, R21, RZ, PT ;  /* 0x000000ff1500720b */ /* 0x000fe40003fac000 */
[----:B------:R-:W-:Y:S02]  /*1890*/  LEA.HI.X.SX32 R3, R3, UR5, 0x1, P2 ;  /* 0x0000000503037c11 */ /* 0x000fe400090f0eff */
[----:B------:R-:W-:Y:S02]  /*18a0*/  IADD3 R4, P3, R0, UR4, RZ ;  /* 0x0000000400047c10 */ /* 0x000fe4000ff7e0ff */
[----:B------:R-:W-:-:S02]  /*18b0*/  SEL R13, RZ, 0x1, P4 ;  /* 0x00000001ff0d7807 */ /* 0x000fc40002000000 */
[----:B------:R-:W-:Y:S02]  /*18c0*/  SEL R14, RZ, 0x100, P5 ;  /* 0x00000100ff0e7807 */ /* 0x000fe40002800000 */
[----:B------:R-:W-:Y:S01]  /*18d0*/  LEA.HI.X.SX32 R5, R0, UR5, 0x1, P3 ;  /* 0x0000000500057c11 */ /* 0x000fe200098f0eff */
[----:B---3--:R0:W-:Y:S04]  /*18e0*/  @!P1 STG.E.128 desc[UR14][R6.64], R8 ;  /* 0x0000000806009986 */ /* 0x0081e8000c101d0e */
[----:B------:R0:W-:Y:S01]  /*18f0*/  @P6 STG.E.U16 desc[UR14][R2.64], R15 ;  /* 0x0000000f02006986 */ /* 0x0001e2000c10150e */
[----:B------:R-:W-:Y:S01]  /*1900*/  IMAD.IADD R13, R13, 0x1, R14 ;  /* 0x000000010d0d7824 */ /* 0x000fe200078e020e */
[----:B0-----:R-:W-:Y:S06]  /*1910*/  @!P0 EXIT ;  /* 0x000000000000894d */ /* 0x001fec0003800000 */
[----:B------:R-:W-:Y:S01]  /*1920*/  STG.E.U16 desc[UR14][R4.64], R13 ;  /* 0x0000000d04007986 */ /* 0x000fe2000c10150e */
[----:B------:R-:W-:Y:S05]  /*1930*/  EXIT ;  /* 0x000000000000794d */ /* 0x000fea0003800000 */
.L_x_0:
[----:B------:R-:W-:-:S00]  /*1940*/  BRA `(.L_x_0) ;  /* 0xfffffffc00fc7947 */ /* 0x000fc0000383ffff */
[----:B------:R-:W-:-:S00]  /*1950*/  NOP ;  /* 0x0000000000007918 */ /* 0x000fc00000000000 */
        /* <DEDUP_REMOVED lines=10> */
.L_x_1:


//--------------------- .nv.global.init           --------------------------
	.section	.nv.global.init,"aw",@progbits
.nv.global.init:
	.type		_$_str,@object
	.size		_$_str,(_$_str_$_2 - _$_str)
_$_str:
        /*0000*/ 	.byte	0x5f, 0x5f, 0x43, 0x55, 0x44, 0x41, 0x5f, 0x46, 0x54, 0x5a, 0x00
	.type		_$_str_$_2,@object
	.size		_$_str_$_2,(.L_1 - _$_str_$_2)
_$_str_$_2:
        /*000b*/ 	.byte	0x5f, 0x5f, 0x43, 0x55, 0x44, 0x41, 0x5f, 0x50, 0x52, 0x45, 0x43, 0x5f, 0x53, 0x51, 0x52, 0x54
        /*001b*/ 	.byte	0x00
.L_1:


//--------------------- .nv.shared.triton_poi_fused_add_cat_clone_relu_threshold_backward_24 --------------------------
	.section	.nv.shared.triton_poi_fused_add_cat_clone_relu_threshold_backward_24,"aw",@nobits
	.sectionflags	@""
	.align	16
	.zero		1024


//--------------------- .nv.constant0.triton_poi_fused_add_cat_clone_relu_threshold_backward_24 --------------------------
	.section	.nv.constant0.triton_poi_fused_add_cat_clone_relu_threshold_backward_24,"a",@progbits
	.sectionflags	@""
	.align	4
.nv.constant0.triton_poi_fused_add_cat_clone_relu_threshold_backward_24:
	.zero		640
